	.headerflags	@"EF_CUDA_TEXMODE_UNIFIED EF_CUDA_64BIT_ADDRESS EF_CUDA_ACCELERATORS EF_CUDA_SM90 EF_CUDA_VIRTUAL_SM(EF_CUDA_SM90)"
	.elftype	@"ET_EXEC"


//--------------------- .nv.info                  --------------------------
	.section	.nv.info,"",@"SHT_CUDA_INFO"
	.align	4


	//----- nvinfo : EIATTR_REGCOUNT
	.align		4
        /*0000*/ 	.byte	0x04, 0x2f
        /*0002*/ 	.short	(.L_3 - .L_2)
	.align		4
.L_2:
        /*0004*/ 	.word	index@(triton_poi_fused__native_batch_norm_legit_no_training_13)
        /*0008*/ 	.word	0x00000020


	//----- nvinfo : EIATTR_MIN_STACK_SIZE
	.align		4
.L_3:
        /*000c*/ 	.byte	0x04, 0x12
        /*000e*/ 	.short	(.L_5 - .L_4)
	.align		4
.L_4:
        /*0010*/ 	.word	index@(triton_poi_fused__native_batch_norm_legit_no_training_13)
        /*0014*/ 	.word	0x00000000


	//----- nvinfo : EIATTR_FRAME_SIZE
	.align		4
.L_5:
        /*0018*/ 	.byte	0x04, 0x11
        /*001a*/ 	.short	(.L_7 - .L_6)
	.align		4
.L_6:
        /*001c*/ 	.word	index@(triton_poi_fused__native_batch_norm_legit_no_training_13)
        /*0020*/ 	.word	0x00000000


	//----- nvinfo : EIATTR_MIN_STACK_SIZE
	.align		4
.L_7:
        /*0024*/ 	.byte	0x04, 0x12
        /*0026*/ 	.short	(.L_9 - .L_8)
	.align		4
.L_8:
        /*0028*/ 	.word	index@(triton_poi_fused__native_batch_norm_legit_no_training_13)
        /*002c*/ 	.word	0x00000000
.L_9:


//--------------------- .nv.info.triton_poi_fused__native_batch_norm_legit_no_training_13 --------------------------
	.section	.nv.info.triton_poi_fused__native_batch_norm_legit_no_training_13,"",@"SHT_CUDA_INFO"
	.sectionflags	@""
	.align	4


	//----- nvinfo : EIATTR_CUDA_API_VERSION
	.align		4
        /*0000*/ 	.byte	0x04, 0x37
        /*0002*/ 	.short	(.L_11 - .L_10)
.L_10:
        /*0004*/ 	.word	0x0000007c


	//----- nvinfo : EIATTR_KPARAM_INFO
	.align		4
.L_11:
        /*0008*/ 	.byte	0x04, 0x17
        /*000a*/ 	.short	(.L_13 - .L_12)
.L_12:
        /*000c*/ 	.word	0x00000000
        /*0010*/ 	.short	0x0006
        /*0012*/ 	.short	0x0030
        /*0014*/ 	.byte	0x00, 0xf0, 0x11, 0x00


	//----- nvinfo : EIATTR_KPARAM_INFO
	.align		4
.L_13:
        /*0018*/ 	.byte	0x04, 0x17
        /*001a*/ 	.short	(.L_15 - .L_14)
.L_14:
        /*001c*/ 	.word	0x00000000
        /*0020*/ 	.short	0x0005
        /*0022*/ 	.short	0x0028
        /*0024*/ 	.byte	0x00, 0xf4, 0x21, 0x00


	//----- nvinfo : EIATTR_KPARAM_INFO
	.align		4
.L_15:
        /*0028*/ 	.byte	0x04, 0x17
        /*002a*/ 	.short	(.L_17 - .L_16)
.L_16:
        /*002c*/ 	.word	0x00000000
        /*0030*/ 	.short	0x0004
        /*0032*/ 	.short	0x0020
        /*0034*/ 	.byte	0x00, 0xf4, 0x21, 0x00


	//----- nvinfo : EIATTR_KPARAM_INFO
	.align		4
.L_17:
        /*0038*/ 	.byte	0x04, 0x17
        /*003a*/ 	.short	(.L_19 - .L_18)
.L_18:
        /*003c*/ 	.word	0x00000000
        /*0040*/ 	.short	0x0003
        /*0042*/ 	.short	0x0018
        /*0044*/ 	.byte	0x00, 0xf4, 0x21, 0x00


	//----- nvinfo : EIATTR_KPARAM_INFO
	.align		4
.L_19:
        /*0048*/ 	.byte	0x04, 0x17
        /*004a*/ 	.short	(.L_21 - .L_20)
.L_20:
        /*004c*/ 	.word	0x00000000
        /*0050*/ 	.short	0x0002
        /*0052*/ 	.short	0x0010
        /*0054*/ 	.byte	0x00, 0xf4, 0x21, 0x00


	//----- nvinfo : EIATTR_KPARAM_INFO
	.align		4
.L_21:
        /*0058*/ 	.byte	0x04, 0x17
        /*005a*/ 	.short	(.L_23 - .L_22)
.L_22:
        /*005c*/ 	.word	0x00000000
        /*0060*/ 	.short	0x0001
        /*0062*/ 	.short	0x0008
        /*0064*/ 	.byte	0x00, 0xf4, 0x21, 0x00


	//----- nvinfo : EIATTR_KPARAM_INFO
	.align		4
.L_23:
        /*0068*/ 	.byte	0x04, 0x17
        /*006a*/ 	.short	(.L_25 - .L_24)
.L_24:
        /*006c*/ 	.word	0x00000000
        /*0070*/ 	.short	0x0000
        /*0072*/ 	.short	0x0000
        /*0074*/ 	.byte	0x00, 0xf4, 0x21, 0x00


	//----- nvinfo : EIATTR_SPARSE_MMA_MASK
	.align		4
.L_25:
        /*0078*/ 	.byte	0x03, 0x50
        /*007a*/ 	.short	0x0000


	//----- nvinfo : EIATTR_MAXREG_COUNT
	.align		4
        /*007c*/ 	.byte	0x03, 0x1b
        /*007e*/ 	.short	0x00ff


	//----- nvinfo : EIATTR_EXIT_INSTR_OFFSETS
	.align		4
        /*0080*/ 	.byte	0x04, 0x1c
        /*0082*/ 	.short	(.L_27 - .L_26)


	//   ....[0]....
.L_26:
        /*0084*/ 	.word	0x00000610


	//----- nvinfo : EIATTR_REQNTID
	.align		4
.L_27:
        /*0088*/ 	.byte	0x04, 0x10
        /*008a*/ 	.short	(.L_29 - .L_28)
.L_28:
        /*008c*/ 	.word	0x00000080
        /*0090*/ 	.word	0x00000001
        /*0094*/ 	.word	0x00000001


	//----- nvinfo : EIATTR_CBANK_PARAM_SIZE
	.align		4
.L_29:
        /*0098*/ 	.byte	0x03, 0x19
        /*009a*/ 	.short	0x0034


	//----- nvinfo : EIATTR_PARAM_CBANK
	.align		4
        /*009c*/ 	.byte	0x04, 0x0a
        /*009e*/ 	.short	(.L_31 - .L_30)
	.align		4
.L_30:
        /*00a0*/ 	.word	index@(.nv.constant0.triton_poi_fused__native_batch_norm_legit_no_training_13)
        /*00a4*/ 	.short	0x0210
        /*00a6*/ 	.short	0x0034


	//----- nvinfo : EIATTR_SW_WAR
	.align		4
.L_31:
        /*00a8*/ 	.byte	0x04, 0x36
        /*00aa*/ 	.short	(.L_33 - .L_32)
.L_32:
        /*00ac*/ 	.word	0x00000008
.L_33:


//--------------------- .nv.callgraph             --------------------------
	.section	.nv.callgraph,"",@"SHT_CUDA_CALLGRAPH"
	.align	4
	.sectionentsize	8
	.align		4
        /*0000*/ 	.word	0x00000000
	.align		4
        /*0004*/ 	.word	0xffffffff
	.align		4
        /*0008*/ 	.word	0x00000000
	.align		4
        /*000c*/ 	.word	0xfffffffe
	.align		4
        /*0010*/ 	.word	0x00000000
	.align		4
        /*0014*/ 	.word	0xfffffffd
	.align		4
        /*0018*/ 	.word	0x00000000
	.align		4
        /*001c*/ 	.word	0xfffffffc


//--------------------- .nv.constant4             --------------------------
	.section	.nv.constant4,"a",@progbits
	.align	8
	.align		8
.nv.constant4:
        /*0000*/ 	.dword	_$_str
	.align		8
        /*0008*/ 	.dword	_$_str_$_2


//--------------------- .text.triton_poi_fused__native_batch_norm_legit_no_training_13 --------------------------
	.section	.text.triton_poi_fused__native_batch_norm_legit_no_training_13,"ax",@progbits
	.align	128
        .global         triton_poi_fused__native_batch_norm_legit_no_training_13
        .type           triton_poi_fused__native_batch_norm_legit_no_training_13,@function
        .size           triton_poi_fused__native_batch_norm_legit_no_training_13,(.L_x_1 - triton_poi_fused__native_batch_norm_legit_no_training_13)
        .other          triton_poi_fused__native_batch_norm_legit_no_training_13,@"STO_CUDA_ENTRY STV_DEFAULT"
triton_poi_fused__native_batch_norm_legit_no_training_13:
.text.triton_poi_fused__native_batch_norm_legit_no_training_13:
[----:B------:R-:W-:Y:S01]  /*0000*/  LDC R1, c[0x0][0x28] ;  /* 0x00000a00ff017b82 */ /* 0x000fe20000000800 */
[----:B------:R-:W1:Y:S07]  /*0010*/  S2R R0, SR_TID.X ;  /* 0x0000000000007919 */ /* 0x000e6e0000002100 */
[----:B------:R-:W2:Y:S01]  /*0020*/  LDC.64 R8, c[0x0][0x220] ;  /* 0x00008800ff087b82 */ /* 0x000ea20000000a00 */
[----:B------:R-:W-:Y:S01]  /*0030*/  ULDC.64 UR4, c[0x0][0x208] ;  /* 0x0000820000047ab9 */ /* 0x000fe20000000a00 */
[----:B------:R-:W3:Y:S06]  /*0040*/  S2R R5, SR_CTAID.X ;  /* 0x0000000000057919 */ /* 0x000eec0000002500 */
[----:B------:R-:W4:Y:S08]  /*0050*/  LDC.64 R16, c[0x0][0x218] ;  /* 0x00008600ff107b82 */ /* 0x000f300000000a00 */
[----:B------:R-:W5:Y:S08]  /*0060*/  LDC.64 R22, c[0x0][0x210] ;  /* 0x00008400ff167b82 */ /* 0x000f700000000a00 */
[----:B------:R-:W5:Y:S01]  /*0070*/  LDC.64 R20, c[0x0][0x228] ;  /* 0x00008a00ff147b82 */ /* 0x000f620000000a00 */
[----:B-1----:R-:W-:-:S07]  /*0080*/  SHF.L.U32 R0, R0, 0x2, RZ ;  /* 0x0000000200007819 */ /* 0x002fce00000006ff */
[----:B------:R-:W1:Y:S01]  /*0090*/  LDC.64 R24, c[0x0][0x230] ;  /* 0x00008c00ff187b82 */ /* 0x000e620000000a00 */
[----:B---3--:R-:W-:Y:S02]  /*00a0*/  SHF.R.S32.HI R3, RZ, 0x15, R5 ;  /* 0x00000015ff037819 */ /* 0x008fe40000011405 */
[----:B------:R-:W-:Y:S02]  /*00b0*/  LOP3.LUT R0, R0, 0x1fc, RZ, 0xc0, !PT ;  /* 0x000001fc00007812 */ /* 0x000fe400078ec0ff */
[----:B------:R-:W-:Y:S02]  /*00c0*/  SGXT R3, R3, 0x1 ;  /* 0x000000010303781a */ /* 0x000fe40000000200 */
[----:B------:R-:W-:-:S04]  /*00d0*/  LEA R0, R5, R0, 0xa ;  /* 0x0000000005007211 */ /* 0x000fc800078e50ff */
[----:B------:R-:W-:-:S04]  /*00e0*/  LEA.HI R3, R3, R0, RZ, 0x6 ;  /* 0x0000000003037211 */ /* 0x000fc800078f30ff */
[----:B------:R-:W-:-:S04]  /*00f0*/  LOP3.LUT R3, R3, 0xffffffc0, RZ, 0xc0, !PT ;  /* 0xffffffc003037812 */ /* 0x000fc800078ec0ff */
[----:B------:R-:W-:-:S05]  /*0100*/  IADD3 R3, R0, -R3, RZ ;  /* 0x8000000300037210 */ /* 0x000fca0007ffe0ff */
[----:B--2---:R-:W-:-:S05]  /*0110*/  IMAD.WIDE R8, R3, 0x4, R8 ;  /* 0x0000000403087825 */ /* 0x004fca00078e0208 */
[----:B------:R-:W2:Y:S01]  /*0120*/  LDG.E.EL.128 R4, desc[UR4][R8.64] ;  /* 0x0000000408047981 */ /* 0x000ea2000c2e1d00 */
[----:B------:R-:W-:Y:S01]  /*0130*/  HFMA2.MMA R2, -RZ, RZ, 1.625, 0 ;  /* 0x3e800000ff027435 */ /* 0x000fe200000001ff */
[----:B----4-:R-:W-:-:S04]  /*0140*/  IMAD.WIDE R16, R3, 0x4, R16 ;  /* 0x0000000403107825 */ /* 0x010fc800078e0210 */
[----:B-----5:R-:W-:Y:S02]  /*0150*/  IMAD.WIDE R22, R0, 0x4, R22 ;  /* 0x0000000400167825 */ /* 0x020fe400078e0216 */
[----:B------:R-:W3:Y:S04]  /*0160*/  LDG.E.EL.128 R16, desc[UR4][R16.64] ;  /* 0x0000000410107981 */ /* 0x000ee8000c2e1d00 */
[----:B------:R-:W3:Y:S04]  /*0170*/  LDG.E.128 R8, desc[UR4][R22.64+0x800] ;  /* 0x0008000416087981 */ /* 0x000ee8000c1e1d00 */
[----:B------:R4:W5:Y:S01]  /*0180*/  LDG.E.128 R12, desc[UR4][R22.64] ;  /* 0x00000004160c7981 */ /* 0x000962000c1e1d00 */
[----:B0-----:R-:W-:-:S04]  /*0190*/  IMAD.WIDE R20, R3, 0x4, R20 ;  /* 0x0000000403147825 */ /* 0x001fc800078e0214 */
[----:B-1----:R-:W-:-:S06]  /*01a0*/  IMAD.WIDE R24, R3, 0x4, R24 ;  /* 0x0000000403187825 */ /* 0x002fcc00078e0218 */
[----:B------:R-:W3:Y:S01]  /*01b0*/  LDG.E.EL.128 R24, desc[UR4][R24.64] ;  /* 0x0000000418187981 */ /* 0x000ee2000c2e1d00 */
[----:B--2---:R-:W-:Y:S01]  /*01c0*/  FADD R5, R5, 9.9999997473787516356e-06 ;  /* 0x3727c5ac05057421 */ /* 0x004fe20000000000 */
[----:B------:R-:W-:Y:S01]  /*01d0*/  FADD R6, R6, 9.9999997473787516356e-06 ;  /* 0x3727c5ac06067421 */ /* 0x000fe20000000000 */
[----:B------:R-:W-:-:S04]  /*01e0*/  FADD R4, R4, 9.9999997473787516356e-06 ;  /* 0x3727c5ac04047421 */ /* 0x000fc80000000000 */
[----:B------:R-:W0:Y:S08]  /*01f0*/  MUFU.SQRT R5, R5 ;  /* 0x0000000500057308 */ /* 0x000e300000002000 */
[----:B------:R-:W1:Y:S01]  /*0200*/  MUFU.SQRT R6, R6 ;  /* 0x0000000600067308 */ /* 0x000e620000002000 */
[----:B0-----:R-:W-:-:S07]  /*0210*/  FSETP.GT.AND P1, PT, R5, 8.50705917302346158658e+37, PT ;  /* 0x7e8000000500780b */ /* 0x001fce0003f24000 */
[----:B------:R-:W0:Y:S01]  /*0220*/  MUFU.SQRT R4, R4 ;  /* 0x0000000400047308 */ /* 0x000e220000002000 */
[C---:B------:R-:W-:Y:S02]  /*0230*/  FSETP.GEU.AND P4, PT, R5.reuse, 1.175494350822287508e-38, PT ;  /* 0x008000000500780b */ /* 0x040fe40003f8e000 */
[C---:B-1----:R-:W-:Y:S02]  /*0240*/  FSETP.GT.AND P2, PT, R6.reuse, 8.50705917302346158658e+37, PT ;  /* 0x7e8000000600780b */ /* 0x042fe40003f44000 */
[----:B------:R-:W-:Y:S01]  /*0250*/  FSETP.GEU.AND P5, PT, R6, 1.175494350822287508e-38, PT ;  /* 0x008000000600780b */ /* 0x000fe20003fae000 */
[----:B------:R-:W-:Y:S01]  /*0260*/  @P1 FMUL R5, R5, 0.25 ;  /* 0x3e80000005051820 */ /* 0x000fe20000400000 */
[----:B----4-:R-:W-:Y:S02]  /*0270*/  FSEL R22, R2, 1, P1 ;  /* 0x3f80000002167808 */ /* 0x010fe40000800000 */
[----:B0-----:R-:W-:-:S05]  /*0280*/  FSETP.GT.AND P0, PT, R4, 8.50705917302346158658e+37, PT ;  /* 0x7e8000000400780b */ /* 0x001fca0003f04000 */
[----:B------:R-:W-:Y:S01]  /*0290*/  @!P4 FMUL R5, R5, 16777216 ;  /* 0x4b8000000505c820 */ /* 0x000fe20000400000 */
[----:B------:R-:W-:Y:S01]  /*02a0*/  FSETP.GEU.AND P3, PT, R4, 1.175494350822287508e-38, PT ;  /* 0x008000000400780b */ /* 0x000fe20003f6e000 */
[----:B------:R-:W-:-:S04]  /*02b0*/  @P2 FMUL R6, R6, 0.25 ;  /* 0x3e80000006062820 */ /* 0x000fc80000400000 */
[----:B------:R-:W-:Y:S01]  /*02c0*/  @!P5 FMUL R6, R6, 16777216 ;  /* 0x4b8000000606d820 */ /* 0x000fe20000400000 */
[----:B------:R-:W0:Y:S01]  /*02d0*/  MUFU.RCP R5, R5 ;  /* 0x0000000500057308 */ /* 0x000e220000001000 */
[----:B------:R-:W-:Y:S01]  /*02e0*/  FSEL R23, R2, 1, P2 ;  /* 0x3f80000002177808 */ /* 0x000fe20001000000 */
[----:B------:R-:W-:Y:S01]  /*02f0*/  @!P4 FMUL R22, R22, 16777216 ;  /* 0x4b8000001616c820 */ /* 0x000fe20000400000 */
[----:B------:R-:W-:-:S05]  /*0300*/  @P0 FMUL R4, R4, 0.25 ;  /* 0x3e80000004040820 */ /* 0x000fca0000400000 */
[----:B------:R-:W1:Y:S01]  /*0310*/  MUFU.RCP R6, R6 ;  /* 0x0000000600067308 */ /* 0x000e620000001000 */
[----:B------:R-:W-:Y:S01]  /*0320*/  @!P5 FMUL R23, R23, 16777216 ;  /* 0x4b8000001717d820 */ /* 0x000fe20000400000 */
[----:B------:R-:W-:Y:S01]  /*0330*/  @!P3 FMUL R4, R4, 16777216 ;  /* 0x4b8000000404b820 */ /* 0x000fe20000400000 */
[----:B0-----:R-:W-:-:S05]  /*0340*/  FMUL R5, R5, R22 ;  /* 0x0000001605057220 */ /* 0x001fca0000400000 */
[----:B------:R-:W0:Y:S01]  /*0350*/  MUFU.RCP R4, R4 ;  /* 0x0000000400047308 */ /* 0x000e220000001000 */
[----:B-1----:R-:W-:Y:S02]  /*0360*/  FMUL R6, R6, R23 ;  /* 0x0000001706067220 */ /* 0x002fe40000400000 */
[----:B------:R-:W2:Y:S01]  /*0370*/  LDG.E.EL.128 R20, desc[UR4][R20.64] ;  /* 0x0000000414147981 */ /* 0x000ea2000c2e1d00 */
[----:B------:R-:W-:-:S05]  /*0380*/  FSEL R3, R2, 1, P0 ;  /* 0x3f80000002037808 */ /* 0x000fca0000000000 */
[----:B------:R-:W-:-:S04]  /*0390*/  @!P3 FMUL R3, R3, 16777216 ;  /* 0x4b8000000303b820 */ /* 0x000fc80000400000 */
[----:B0-----:R-:W-:Y:S01]  /*03a0*/  FMUL R4, R4, R3 ;  /* 0x0000000304047220 */ /* 0x001fe20000400000 */
[----:B------:R-:W-:-:S04]  /*03b0*/  FADD R3, R7, 9.9999997473787516356e-06 ;  /* 0x3727c5ac07037421 */ /* 0x000fc80000000000 */
[----:B------:R-:W0:Y:S02]  /*03c0*/  MUFU.SQRT R29, R3 ;  /* 0x00000003001d7308 */ /* 0x000e240000002000 */
[C---:B0-----:R-:W-:Y:S02]  /*03d0*/  FSETP.GT.AND P0, PT, R29.reuse, 8.50705917302346158658e+37, PT ;  /* 0x7e8000001d00780b */ /* 0x041fe40003f04000 */
[----:B------:R-:W-:-:S11]  /*03e0*/  FSETP.GEU.AND P1, PT, R29, 1.175494350822287508e-38, PT ;  /* 0x008000001d00780b */ /* 0x000fd60003f2e000 */
[----:B------:R-:W-:-:S04]  /*03f0*/  @P0 FMUL R29, R29, 0.25 ;  /* 0x3e8000001d1d0820 */ /* 0x000fc80000400000 */
[----:B------:R-:W-:-:S04]  /*0400*/  @!P1 FMUL R29, R29, 16777216 ;  /* 0x4b8000001d1d9820 */ /* 0x000fc80000400000 */
[----:B------:R-:W0:Y:S01]  /*0410*/  MUFU.RCP R7, R29 ;  /* 0x0000001d00077308 */ /* 0x000e220000001000 */
[----:B------:R-:W-:-:S05]  /*0420*/  FSEL R2, R2, 1, P0 ;  /* 0x3f80000002027808 */ /* 0x000fca0000000000 */
[----:B------:R-:W-:-:S04]  /*0430*/  @!P1 FMUL R2, R2, 16777216 ;  /* 0x4b80000002029820 */ /* 0x000fc80000400000 */
[----:B0-----:R-:W-:Y:S02]  /*0440*/  FMUL R7, R7, R2 ;  /* 0x0000000207077220 */ /* 0x001fe40000400000 */
[----:B------:R-:W0:Y:S01]  /*0450*/  LDC.64 R2, c[0x0][0x238] ;  /* 0x00008e00ff027b82 */ /* 0x000e220000000a00 */
[--C-:B---3--:R-:W-:Y:S01]  /*0460*/  FADD R28, R11, -R19.reuse ;  /* 0x800000130b1c7221 */ /* 0x108fe20000000000 */
[----:B------:R-:W-:Y:S01]  /*0470*/  FADD R11, R10, -R18 ;  /* 0x800000120a0b7221 */ /* 0x000fe20000000000 */
[--C-:B------:R-:W-:Y:S01]  /*0480*/  FADD R10, R8, -R16.reuse ;  /* 0x80000010080a7221 */ /* 0x100fe20000000000 */
[----:B-----5:R-:W-:Y:S01]  /*0490*/  FADD R15, R15, -R19 ;  /* 0x800000130f0f7221 */ /* 0x020fe20000000000 */
[----:B------:R-:W-:Y:S01]  /*04a0*/  FADD R16, R12, -R16 ;  /* 0x800000100c107221 */ /* 0x000fe20000000000 */
[----:B------:R-:W-:Y:S01]  /*04b0*/  FADD R19, R14, -R18 ;  /* 0x800000120e137221 */ /* 0x000fe20000000000 */
[--C-:B------:R-:W-:Y:S01]  /*04c0*/  FADD R12, R13, -R17.reuse ;  /* 0x800000110d0c7221 */ /* 0x100fe20000000000 */
[----:B------:R-:W-:Y:S01]  /*04d0*/  FADD R8, R9, -R17 ;  /* 0x8000001109087221 */ /* 0x000fe20000000000 */
[-C--:B------:R-:W-:Y:S01]  /*04e0*/  FMUL R9, R10, R4.reuse ;  /* 0x000000040a097220 */ /* 0x080fe20000400000 */
[----:B------:R-:W-:Y:S01]  /*04f0*/  FMUL R13, R16, R4 ;  /* 0x00000004100d7220 */ /* 0x000fe20000400000 */
[----:B------:R-:W-:Y:S01]  /*0500*/  FMUL R12, R12, R5 ;  /* 0x000000050c0c7220 */ /* 0x000fe20000400000 */
[-C--:B------:R-:W-:Y:S01]  /*0510*/  FMUL R19, R19, R6.reuse ;  /* 0x0000000613137220 */ /* 0x080fe20000400000 */
[----:B------:R-:W-:Y:S01]  /*0520*/  FMUL R10, R15, R7 ;  /* 0x000000070f0a7220 */ /* 0x000fe20000400000 */
[----:B------:R-:W-:Y:S01]  /*0530*/  FMUL R8, R8, R5 ;  /* 0x0000000508087220 */ /* 0x000fe20000400000 */
[----:B------:R-:W-:Y:S01]  /*0540*/  FMUL R11, R11, R6 ;  /* 0x000000060b0b7220 */ /* 0x000fe20000400000 */
[----:B------:R-:W-:Y:S01]  /*0550*/  FMUL R28, R28, R7 ;  /* 0x000000071c1c7220 */ /* 0x000fe20000400000 */
[----:B0-----:R-:W-:-:S04]  /*0560*/  IMAD.WIDE R2, R0, 0x4, R2 ;  /* 0x0000000400027825 */ /* 0x001fc800078e0202 */
[----:B--2---:R-:W-:Y:S01]  /*0570*/  FFMA R4, R20, R13, R24 ;  /* 0x0000000d14047223 */ /* 0x004fe20000000018 */
[----:B------:R-:W-:Y:S01]  /*0580*/  FFMA R5, R21, R12, R25 ;  /* 0x0000000c15057223 */ /* 0x000fe20000000019 */
[----:B------:R-:W-:Y:S01]  /*0590*/  FFMA R6, R22, R19, R26 ;  /* 0x0000001316067223 */ /* 0x000fe2000000001a */
[----:B------:R-:W-:Y:S01]  /*05a0*/  FFMA R7, R23, R10, R27 ;  /* 0x0000000a17077223 */ /* 0x000fe2000000001b */
[----:B------:R-:W-:Y:S01]  /*05b0*/  FFMA R20, R20, R9, R24 ;  /* 0x0000000914147223 */ /* 0x000fe20000000018 */
[----:B------:R-:W-:Y:S01]  /*05c0*/  FFMA R21, R21, R8, R25 ;  /* 0x0000000815157223 */ /* 0x000fe20000000019 */
[----:B------:R-:W-:Y:S01]  /*05d0*/  FFMA R22, R22, R11, R26 ;  /* 0x0000000b16167223 */ /* 0x000fe2000000001a */
[----:B------:R-:W-:Y:S01]  /*05e0*/  FFMA R23, R23, R28, R27 ;  /* 0x0000001c17177223 */ /* 0x000fe2000000001b */
[----:B------:R-:W-:Y:S04]  /*05f0*/  STG.E.128 desc[UR4][R2.64], R4 ;  /* 0x0000000402007986 */ /* 0x000fe8000c101d04 */
[----:B------:R-:W-:Y:S01]  /*0600*/  STG.E.128 desc[UR4][R2.64+0x800], R20 ;  /* 0x0008001402007986 */ /* 0x000fe2000c101d04 */
[----:B------:R-:W-:Y:S05]  /*0610*/  EXIT ;  /* 0x000000000000794d */ /* 0x000fea0003800000 */
.L_x_0:
[----:B------:R-:W-:-:S00]  /*0620*/  BRA `(.L_x_0) ;  /* 0xfffffffc00fc7947 */ /* 0x000fc0000383ffff */
[----:B------:R-:W-:-:S00]  /*0630*/  NOP ;  /* 0x0000000000007918 */ /* 0x000fc00000000000 */
        /* <DEDUP_REMOVED lines=12> */
.L_x_1:


//--------------------- .nv.global.init           --------------------------
	.section	.nv.global.init,"aw",@progbits
.nv.global.init:
	.type		_$_str,@object
	.size		_$_str,(_$_str_$_2 - _$_str)
_$_str:
        /*0000*/ 	.byte	0x5f, 0x5f, 0x43, 0x55, 0x44, 0x41, 0x5f, 0x46, 0x54, 0x5a, 0x00
	.type		_$_str_$_2,@object
	.size		_$_str_$_2,(.L_1 - _$_str_$_2)
_$_str_$_2:
        /*000b*/ 	.byte	0x5f, 0x5f, 0x43, 0x55, 0x44, 0x41, 0x5f, 0x50, 0x52, 0x45, 0x43, 0x5f, 0x53, 0x51, 0x52, 0x54
        /*001b*/ 	.byte	0x00
.L_1:


//--------------------- .nv.constant0.triton_poi_fused__native_batch_norm_legit_no_training_13 --------------------------
	.section	.nv.constant0.triton_poi_fused__native_batch_norm_legit_no_training_13,"a",@progbits
	.sectionflags	@""
	.align	4
.nv.constant0.triton_poi_fused__native_batch_norm_legit_no_training_13:
	.zero		580
